//
// Generated by NVIDIA NVVM Compiler
//
// Compiler Build ID: CL-36424714
// Cuda compilation tools, release 13.0, V13.0.88
// Based on NVVM 20.0.0
//

.version 9.0
.target sm_100
.address_size 64

	// .globl	helloWorld
.extern .func  (.param .b32 func_retval0) vprintf
(
	.param .b64 vprintf_param_0,
	.param .b64 vprintf_param_1
)
;
.global .align 1 .b8 $str[58] = {72, 101, 108, 108, 111, 44, 32, 119, 111, 114, 108, 100, 33, 32, 73, 39, 109, 32, 116, 104, 114, 101, 97, 100, 32, 40, 37, 100, 44, 37, 100, 44, 37, 100, 41, 32, 105, 110, 32, 98, 108, 111, 99, 107, 32, 40, 37, 100, 44, 37, 100, 44, 37, 100, 41, 46, 10};

.visible .entry helloWorld()
{
	.local .align 8 .b8 	__local_depot0[24];
	.reg .b64 	%SP;
	.reg .b64 	%SPL;
	.reg .b32 	%r<9>;
	.reg .b64 	%rd<5>;

	mov.u64 	%SPL, __local_depot0;
	cvta.local.u64 	%SP, %SPL;
	add.u64 	%rd1, %SP, 0;
	add.u64 	%rd2, %SPL, 0;
	mov.u32 	%r1, %tid.x;
	mov.u32 	%r2, %tid.y;
	mov.u32 	%r3, %tid.z;
	mov.u32 	%r4, %ctaid.x;
	mov.u32 	%r5, %ctaid.y;
	mov.u32 	%r6, %ctaid.z;
	st.local.v2.u32 	[%rd2], {%r1, %r2};
	st.local.v2.u32 	[%rd2+8], {%r3, %r4};
	st.local.v2.u32 	[%rd2+16], {%r5, %r6};
	mov.u64 	%rd3, $str;
	cvta.global.u64 	%rd4, %rd3;
	{ // callseq 0, 0
	.param .b64 param0;
	st.param.b64 	[param0], %rd4;
	.param .b64 param1;
	st.param.b64 	[param1], %rd1;
	.param .b32 retval0;
	call.uni (retval0), 
	vprintf, 
	(
	param0, 
	param1
	);
	ld.param.b32 	%r7, [retval0];
	} // callseq 0
	ret;

}


// ===== COMPILED SASS (sm_100) =====

	.target	sm_100

	.elftype	@"ET_EXEC"


//--------------------- .note.nv.tkinfo           --------------------------
	.section	.note.nv.tkinfo,"",@"SHT_NOTE"
	.sectionflags	@"SHF_NOTE_NV_TKINFO"
	.tkinfo
        /*0018*/ 	.word	0x00000002
        /*0030*/ 	.string	""
        /*0030*/ 	.string	"ptxas"
        /*0030*/ 	.string	"Cuda compilation tools, release 13.0, V13.0.88"
        /*0030*/ 	.string	"Build cuda_13.0.r13.0/compiler.36424714_0"
        /*0030*/ 	.string	"-arch sm_100 -m 64 "



//--------------------- .note.nv.cuinfo           --------------------------
	.section	.note.nv.cuinfo,"",@"SHT_NOTE"
	.sectionflags	@"SHF_NOTE_NV_CUINFO"
        /*0018*/ 	.short	0x0002
        /*001a*/ 	.short	0x0064
        /*001c*/ 	.short	0x0082
	.zero		2


//--------------------- .nv.info                  --------------------------
	.section	.nv.info,"",@"SHT_CUDA_INFO"
	.align	4


	//----- nvinfo : EIATTR_REGCOUNT
	.align		4
        /*0000*/ 	.byte	0x04, 0x2f
        /*0002*/ 	.short	(.L_2 - .L_1)
	.align		4
.L_1:
        /*0004*/ 	.word	index@(helloWorld)
        /*0008*/ 	.word	0x00000018


	//----- nvinfo : EIATTR_FRAME_SIZE
	.align		4
.L_2:
        /*000c*/ 	.byte	0x04, 0x11
        /*000e*/ 	.short	(.L_4 - .L_3)
	.align		4
.L_3:
        /*0010*/ 	.word	index@(helloWorld)
        /*0014*/ 	.word	0x00000018


	//----- nvinfo : EIATTR_MIN_STACK_SIZE
	.align		4
.L_4:
        /*0018*/ 	.byte	0x04, 0x12
        /*001a*/ 	.short	(.L_6 - .L_5)
	.align		4
.L_5:
        /*001c*/ 	.word	index@(helloWorld)
        /*0020*/ 	.word	0x00000018
.L_6:


//--------------------- .nv.compat                --------------------------
	.section	.nv.compat,"",@"SHT_CUDA_COMPAT_INFO"
	.align	4
        /*0000*/ 	.byte	0x02, 0x09, 0x00, 0x00, 0x02, 0x02, 0x01, 0x00, 0x02, 0x05, 0x05, 0x00, 0x03, 0x07, 0x01, 0x01
        /*0010*/ 	.byte	0x02, 0x03, 0x00, 0x00, 0x02, 0x06, 0x01, 0x00, 0x04, 0x0b, 0x08, 0x00, 0x09, 0x00, 0x00, 0x00
        /*0020*/ 	.byte	0x00, 0x00, 0x00, 0x00


//--------------------- .nv.info.helloWorld       --------------------------
	.section	.nv.info.helloWorld,"",@"SHT_CUDA_INFO"
	.sectionflags	@""
	.align	4


	//----- nvinfo : EIATTR_CUDA_API_VERSION
	.align		4
        /*0000*/ 	.byte	0x04, 0x37
        /*0002*/ 	.short	(.L_8 - .L_7)
.L_7:
        /*0004*/ 	.word	0x00000082


	//----- nvinfo : EIATTR_SPARSE_MMA_MASK
	.align		4
.L_8:
        /*0008*/ 	.byte	0x03, 0x50
        /*000a*/ 	.short	0x0000


	//----- nvinfo : EIATTR_MAXREG_COUNT
	.align		4
        /*000c*/ 	.byte	0x03, 0x1b
        /*000e*/ 	.short	0x00ff


	//----- nvinfo : EIATTR_EXTERNS
	.align		4
        /*0010*/ 	.byte	0x04, 0x0f
        /*0012*/ 	.short	(.L_10 - .L_9)


	//   ....[0]....
	.align		4
.L_9:
        /*0014*/ 	.word	index@(vprintf)


	//----- nvinfo : EIATTR_MERCURY_ISA_VERSION
	.align		4
.L_10:
        /*0018*/ 	.byte	0x03, 0x5f
        /*001a*/ 	.short	0x0101


	//----- nvinfo : EIATTR_VRC_CTA_INIT_COUNT
	.align		4
        /*001c*/ 	.byte	0x02, 0x4a
	.zero		1
	.zero		1


	//----- nvinfo : EIATTR_SYSCALL_OFFSETS
	.align		4
        /*0020*/ 	.byte	0x04, 0x46
        /*0022*/ 	.short	(.L_12 - .L_11)


	//   ....[0]....
.L_11:
        /*0024*/ 	.word	0x00000150


	//----- nvinfo : EIATTR_EXIT_INSTR_OFFSETS
	.align		4
.L_12:
        /*0028*/ 	.byte	0x04, 0x1c
        /*002a*/ 	.short	(.L_14 - .L_13)


	//   ....[0]....
.L_13:
        /*002c*/ 	.word	0x00000160


	//----- nvinfo : EIATTR_SW_WAR
	.align		4
.L_14:
        /*0030*/ 	.byte	0x04, 0x36
        /*0032*/ 	.short	(.L_16 - .L_15)
.L_15:
        /*0034*/ 	.word	0x00000008
.L_16:


//--------------------- .nv.callgraph             --------------------------
	.section	.nv.callgraph,"",@"SHT_CUDA_CALLGRAPH"
	.align	4
	.sectionentsize	8
	.align		4
        /*0000*/ 	.word	0x00000000
	.align		4
        /*0004*/ 	.word	0xffffffff
	.align		4
        /*0008*/ 	.word	index@(helloWorld)
	.align		4
        /*000c*/ 	.word	index@(vprintf)
	.align		4
        /*0010*/ 	.word	0x00000000
	.align		4
        /*0014*/ 	.word	0xfffffffe
	.align		4
        /*0018*/ 	.word	0x00000000
	.align		4
        /*001c*/ 	.word	0xfffffffd
	.align		4
        /*0020*/ 	.word	0x00000000
	.align		4
        /*0024*/ 	.word	0xfffffffc


//--------------------- .nv.constant4             --------------------------
	.section	.nv.constant4,"a",@progbits
	.align	8
	.align		8
.nv.constant4:
        /*0000*/ 	.dword	vprintf
	.align		8
        /*0008*/ 	.dword	$str


//--------------------- .text.helloWorld          --------------------------
	.section	.text.helloWorld,"ax",@progbits
	.align	128
        .global         helloWorld
        .type           helloWorld,@function
        .size           helloWorld,(.L_x_2 - helloWorld)
        .other          helloWorld,@"STO_CUDA_ENTRY STV_DEFAULT"
helloWorld:
.text.helloWorld:
[----:B------:R-:W0:Y:S01]  /*0000*/  LDC R1, c[0x0][0x37c] ;  /* 0x0000df00ff017b82 */ /* 0x000e220000000800 */
[----:B------:R-:W1:Y:S01]  /*0010*/  S2R R8, SR_TID.X ;  /* 0x0000000000087919 */ /* 0x000e620000002100 */
[----:B0-----:R-:W-:Y:S01]  /*0020*/  VIADD R1, R1, 0xffffffe8 ;  /* 0xffffffe801017836 */ /* 0x001fe20000000000 */
[----:B------:R-:W-:Y:S01]  /*0030*/  MOV R0, 0x0 ;  /* 0x0000000000007802 */ /* 0x000fe20000000f00 */
[----:B------:R-:W0:Y:S01]  /*0040*/  LDCU UR4, c[0x0][0x2f8] ;  /* 0x00005f00ff0477ac */ /* 0x000e220008000800 */
[----:B------:R-:W1:Y:S03]  /*0050*/  S2R R9, SR_TID.Y ;  /* 0x0000000000097919 */ /* 0x000e660000002200 */
[----:B------:R2:W3:Y:S01]  /*0060*/  LDC.64 R2, c[0x4][R0] ;  /* 0x0100000000027b82 */ /* 0x0004e20000000a00 */
[----:B------:R-:W4:Y:S01]  /*0070*/  LDCU.64 UR6, c[0x4][0x8] ;  /* 0x01000100ff0677ac */ /* 0x000f220008000a00 */
[----:B------:R-:W5:Y:S01]  /*0080*/  S2R R10, SR_TID.Z ;  /* 0x00000000000a7919 */ /* 0x000f620000002300 */
[----:B------:R-:W2:Y:S01]  /*0090*/  LDCU UR5, c[0x0][0x2fc] ;  /* 0x00005f80ff0577ac */ /* 0x000ea20008000800 */
[----:B------:R-:W5:Y:S01]  /*00a0*/  S2R R11, SR_CTAID.X ;  /* 0x00000000000b7919 */ /* 0x000f620000002500 */
[----:B------:R-:W5:Y:S01]  /*00b0*/  S2R R12, SR_CTAID.Y ;  /* 0x00000000000c7919 */ /* 0x000f620000002600 */
[----:B------:R-:W5:Y:S01]  /*00c0*/  S2R R13, SR_CTAID.Z ;  /* 0x00000000000d7919 */ /* 0x000f620000002700 */
[----:B0-----:R-:W-:Y:S01]  /*00d0*/  IADD3 R6, P0, PT, R1, UR4, RZ ;  /* 0x0000000401067c10 */ /* 0x001fe2000ff1e0ff */
[----:B----4-:R-:W-:Y:S01]  /*00e0*/  IMAD.U32 R4, RZ, RZ, UR6 ;  /* 0x00000006ff047e24 */ /* 0x010fe2000f8e00ff */
[----:B------:R-:W-:-:S03]  /*00f0*/  MOV R5, UR7 ;  /* 0x0000000700057c02 */ /* 0x000fc60008000f00 */
[----:B--2---:R-:W-:Y:S01]  /*0100*/  IMAD.X R7, RZ, RZ, UR5, P0 ;  /* 0x00000005ff077e24 */ /* 0x004fe200080e06ff */
[----:B-1----:R0:W-:Y:S04]  /*0110*/  STL.64 [R1], R8 ;  /* 0x0000000801007387 */ /* 0x0021e80000100a00 */
[----:B-----5:R0:W-:Y:S04]  /*0120*/  STL.64 [R1+0x8], R10 ;  /* 0x0000080a01007387 */ /* 0x0201e80000100a00 */
[----:B------:R0:W-:Y:S02]  /*0130*/  STL.64 [R1+0x10], R12 ;  /* 0x0000100c01007387 */ /* 0x0001e40000100a00 */
[----:B------:R-:W-:-:S07]  /*0140*/  LEPC R20, `(.L_x_0) ;  /* 0x000000001014794e */ /* 0x000fce0000000000 */
[----:B0--3--:R-:W-:Y:S05]  /*0150*/  CALL.ABS.NOINC R2 ;  /* 0x0000000002007343 */ /* 0x009fea0003c00000 */
.L_x_0:
[----:B------:R-:W-:Y:S05]  /*0160*/  EXIT ;  /* 0x000000000000794d */ /* 0x000fea0003800000 */
.L_x_1:
[----:B------:R-:W-:-:S00]  /*0170*/  BRA `(.L_x_1) ;  /* 0xfffffffc00fc7947 */ /* 0x000fc0000383ffff */
[----:B------:R-:W-:-:S00]  /*0180*/  NOP ;  /* 0x0000000000007918 */ /* 0x000fc00000000000 */
[----:B------:R-:W-:-:S00]  /*0190*/  NOP ;  /* 0x0000000000007918 */ /* 0x000fc00000000000 */
[----:B------:R-:W-:-:S00]  /*01a0*/  NOP ;  /* 0x0000000000007918 */ /* 0x000fc00000000000 */
[----:B------:R-:W-:-:S00]  /*01b0*/  NOP ;  /* 0x0000000000007918 */ /* 0x000fc00000000000 */
[----:B------:R-:W-:-:S00]  /*01c0*/  NOP ;  /* 0x0000000000007918 */ /* 0x000fc00000000000 */
[----:B------:R-:W-:-:S00]  /*01d0*/  NOP ;  /* 0x0000000000007918 */ /* 0x000fc00000000000 */
[----:B------:R-:W-:-:S00]  /*01e0*/  NOP ;  /* 0x0000000000007918 */ /* 0x000fc00000000000 */
[----:B------:R-:W-:-:S00]  /*01f0*/  NOP ;  /* 0x0000000000007918 */ /* 0x000fc00000000000 */
.L_x_2:


//--------------------- .nv.global.init           --------------------------
	.section	.nv.global.init,"aw",@progbits
.nv.global.init:
	.type		$str,@object
	.size		$str,(.L_0 - $str)
$str:
        /*0000*/ 	.byte	0x48, 0x65, 0x6c, 0x6c, 0x6f, 0x2c, 0x20, 0x77, 0x6f, 0x72, 0x6c, 0x64, 0x21, 0x20, 0x49, 0x27
        /*0010*/ 	.byte	0x6d, 0x20, 0x74, 0x68, 0x72, 0x65, 0x61, 0x64, 0x20, 0x28, 0x25, 0x64, 0x2c, 0x25, 0x64, 0x2c
        /*0020*/ 	.byte	0x25, 0x64, 0x29, 0x20, 0x69, 0x6e, 0x20, 0x62, 0x6c, 0x6f, 0x63, 0x6b, 0x20, 0x28, 0x25, 0x64
        /*0030*/ 	.byte	0x2c, 0x25, 0x64, 0x2c, 0x25, 0x64, 0x29, 0x2e, 0x0a, 0x00
.L_0:


//--------------------- .nv.shared.reserved.0     --------------------------
	.section	.nv.shared.reserved.0,"aw",@nobits
	.weak		__nv_reservedSMEM_offset_0_alias
	.size		__nv_reservedSMEM_offset_0_alias, 0, 64
	.other		__nv_reservedSMEM_offset_0_alias,@"STO_CUDA_RESERVED_SHARED STV_DEFAULT"
__nv_reservedSMEM_offset_0_alias:
	.zero		0
	.zero		64


//--------------------- .nv.constant0.helloWorld  --------------------------
	.section	.nv.constant0.helloWorld,"a",@progbits
	.sectionflags	@""
	.align	4
.nv.constant0.helloWorld:
	.zero		896


//--------------------- SYMBOLS --------------------------

	.type		.nv.reservedSmem.offset0,@object
	.size		.nv.reservedSmem.offset0,0x4
	.type		vprintf,@function
